//
// Generated by NVIDIA NVVM Compiler
//
// Compiler Build ID: CL-36424714
// Cuda compilation tools, release 13.0, V13.0.88
// Based on NVVM 20.0.0
//

.version 9.0
.target sm_100
.address_size 64

	// .globl	_Z18deviceSumReductionPiS_i
.extern .func  (.param .b32 func_retval0) vprintf
(
	.param .b64 vprintf_param_0,
	.param .b64 vprintf_param_1
)
;
// _ZZ18deviceSumReductionPiS_iE10partialSum has been demoted
.global .align 1 .b8 $str[13] = {40, 37, 100, 44, 32, 37, 100, 41, 9, 37, 100, 10};

.visible .entry _Z18deviceSumReductionPiS_i(
	.param .u64 .ptr .align 1 _Z18deviceSumReductionPiS_i_param_0,
	.param .u64 .ptr .align 1 _Z18deviceSumReductionPiS_i_param_1,
	.param .u32 _Z18deviceSumReductionPiS_i_param_2
)
{
	.local .align 8 .b8 	__local_depot0[16];
	.reg .b64 	%SP;
	.reg .b64 	%SPL;
	.reg .pred 	%p<3>;
	.reg .b32 	%r<26>;
	.reg .b64 	%rd<15>;
	// demoted variable
	.shared .align 4 .b8 _ZZ18deviceSumReductionPiS_iE10partialSum[32];
	mov.u64 	%SPL, __local_depot0;
	cvta.local.u64 	%SP, %SPL;
	ld.param.u64 	%rd2, [_Z18deviceSumReductionPiS_i_param_0];
	ld.param.u64 	%rd1, [_Z18deviceSumReductionPiS_i_param_1];
	cvta.to.global.u64 	%rd3, %rd2;
	mov.u32 	%r1, %tid.x;
	mov.u32 	%r2, %ctaid.x;
	mov.u32 	%r25, %ntid.x;
	mul.lo.s32 	%r7, %r2, %r25;
	shl.b32 	%r8, %r7, 1;
	add.s32 	%r9, %r8, %r1;
	mul.wide.u32 	%rd4, %r9, 4;
	add.s64 	%rd5, %rd3, %rd4;
	ld.global.u32 	%r10, [%rd5];
	shl.b32 	%r11, %r1, 2;
	mov.u32 	%r12, _ZZ18deviceSumReductionPiS_iE10partialSum;
	add.s32 	%r4, %r12, %r11;
	st.shared.u32 	[%r4], %r10;
	add.s32 	%r13, %r9, %r25;
	mul.wide.u32 	%rd6, %r13, 4;
	add.s64 	%rd7, %rd3, %rd6;
	ld.global.u32 	%r14, [%rd7];
	shl.b32 	%r15, %r25, 2;
	add.s32 	%r16, %r4, %r15;
	st.shared.u32 	[%r16], %r14;
$L__BB0_1:
	bar.sync 	0;
	setp.ge.u32 	%p1, %r1, %r25;
	@%p1 bra 	$L__BB0_3;
	shl.b32 	%r17, %r25, 2;
	add.s32 	%r18, %r4, %r17;
	ld.shared.u32 	%r19, [%r18];
	ld.shared.u32 	%r20, [%r4];
	add.s32 	%r21, %r20, %r19;
	st.shared.u32 	[%r4], %r21;
$L__BB0_3:
	shr.u32 	%r6, %r25, 1;
	setp.gt.u32 	%p2, %r25, 1;
	mov.u32 	%r25, %r6;
	@%p2 bra 	$L__BB0_1;
	add.u64 	%rd8, %SP, 0;
	add.u64 	%rd9, %SPL, 0;
	cvta.to.global.u64 	%rd10, %rd1;
	ld.shared.u32 	%r22, [_ZZ18deviceSumReductionPiS_iE10partialSum];
	mul.wide.u32 	%rd11, %r2, 4;
	add.s64 	%rd12, %rd10, %rd11;
	st.global.u32 	[%rd12], %r22;
	st.local.v2.u32 	[%rd9], {%r2, %r1};
	st.local.u32 	[%rd9+8], %r22;
	mov.u64 	%rd13, $str;
	cvta.global.u64 	%rd14, %rd13;
	{ // callseq 0, 0
	.param .b64 param0;
	st.param.b64 	[param0], %rd14;
	.param .b64 param1;
	st.param.b64 	[param1], %rd8;
	.param .b32 retval0;
	call.uni (retval0), 
	vprintf, 
	(
	param0, 
	param1
	);
	ld.param.b32 	%r23, [retval0];
	} // callseq 0
	ret;

}


// ===== COMPILED SASS (sm_100) =====

	.target	sm_100

	.elftype	@"ET_EXEC"


//--------------------- .note.nv.tkinfo           --------------------------
	.section	.note.nv.tkinfo,"",@"SHT_NOTE"
	.sectionflags	@"SHF_NOTE_NV_TKINFO"
	.tkinfo
        /*0018*/ 	.word	0x00000002
        /*0030*/ 	.string	""
        /*0030*/ 	.string	"ptxas"
        /*0030*/ 	.string	"Cuda compilation tools, release 13.0, V13.0.88"
        /*0030*/ 	.string	"Build cuda_13.0.r13.0/compiler.36424714_0"
        /*0030*/ 	.string	"-arch sm_100 -m 64 "



//--------------------- .note.nv.cuinfo           --------------------------
	.section	.note.nv.cuinfo,"",@"SHT_NOTE"
	.sectionflags	@"SHF_NOTE_NV_CUINFO"
        /*0018*/ 	.short	0x0002
        /*001a*/ 	.short	0x0064
        /*001c*/ 	.short	0x0082
	.zero		2


//--------------------- .nv.info                  --------------------------
	.section	.nv.info,"",@"SHT_CUDA_INFO"
	.align	4


	//----- nvinfo : EIATTR_REGCOUNT
	.align		4
        /*0000*/ 	.byte	0x04, 0x2f
        /*0002*/ 	.short	(.L_2 - .L_1)
	.align		4
.L_1:
        /*0004*/ 	.word	index@(_Z18deviceSumReductionPiS_i)
        /*0008*/ 	.word	0x00000018


	//----- nvinfo : EIATTR_FRAME_SIZE
	.align		4
.L_2:
        /*000c*/ 	.byte	0x04, 0x11
        /*000e*/ 	.short	(.L_4 - .L_3)
	.align		4
.L_3:
        /*0010*/ 	.word	index@(_Z18deviceSumReductionPiS_i)
        /*0014*/ 	.word	0x00000010


	//----- nvinfo : EIATTR_MIN_STACK_SIZE
	.align		4
.L_4:
        /*0018*/ 	.byte	0x04, 0x12
        /*001a*/ 	.short	(.L_6 - .L_5)
	.align		4
.L_5:
        /*001c*/ 	.word	index@(_Z18deviceSumReductionPiS_i)
        /*0020*/ 	.word	0x00000010
.L_6:


//--------------------- .nv.compat                --------------------------
	.section	.nv.compat,"",@"SHT_CUDA_COMPAT_INFO"
	.align	4
        /*0000*/ 	.byte	0x02, 0x09, 0x00, 0x00, 0x02, 0x02, 0x01, 0x00, 0x02, 0x05, 0x05, 0x00, 0x03, 0x07, 0x01, 0x01
        /*0010*/ 	.byte	0x02, 0x03, 0x00, 0x00, 0x02, 0x06, 0x01, 0x00, 0x04, 0x0b, 0x08, 0x00, 0x09, 0x00, 0x00, 0x00
        /*0020*/ 	.byte	0x00, 0x00, 0x00, 0x00


//--------------------- .nv.info._Z18deviceSumReductionPiS_i --------------------------
	.section	.nv.info._Z18deviceSumReductionPiS_i,"",@"SHT_CUDA_INFO"
	.sectionflags	@""
	.align	4


	//----- nvinfo : EIATTR_CUDA_API_VERSION
	.align		4
        /*0000*/ 	.byte	0x04, 0x37
        /*0002*/ 	.short	(.L_8 - .L_7)
.L_7:
        /*0004*/ 	.word	0x00000082


	//----- nvinfo : EIATTR_KPARAM_INFO
	.align		4
.L_8:
        /*0008*/ 	.byte	0x04, 0x17
        /*000a*/ 	.short	(.L_10 - .L_9)
.L_9:
        /*000c*/ 	.word	0x00000000
        /*0010*/ 	.short	0x0002
        /*0012*/ 	.short	0x0010
        /*0014*/ 	.byte	0x00, 0xf0, 0x11, 0x00


	//----- nvinfo : EIATTR_KPARAM_INFO
	.align		4
.L_10:
        /*0018*/ 	.byte	0x04, 0x17
        /*001a*/ 	.short	(.L_12 - .L_11)
.L_11:
        /*001c*/ 	.word	0x00000000
        /*0020*/ 	.short	0x0001
        /*0022*/ 	.short	0x0008
        /*0024*/ 	.byte	0x00, 0xf5, 0x21, 0x00


	//----- nvinfo : EIATTR_KPARAM_INFO
	.align		4
.L_12:
        /*0028*/ 	.byte	0x04, 0x17
        /*002a*/ 	.short	(.L_14 - .L_13)
.L_13:
        /*002c*/ 	.word	0x00000000
        /*0030*/ 	.short	0x0000
        /*0032*/ 	.short	0x0000
        /*0034*/ 	.byte	0x00, 0xf5, 0x21, 0x00


	//----- nvinfo : EIATTR_SPARSE_MMA_MASK
	.align		4
.L_14:
        /*0038*/ 	.byte	0x03, 0x50
        /*003a*/ 	.short	0x0000


	//----- nvinfo : EIATTR_MAXREG_COUNT
	.align		4
        /*003c*/ 	.byte	0x03, 0x1b
        /*003e*/ 	.short	0x00ff


	//----- nvinfo : EIATTR_NUM_BARRIERS
	.align		4
        /*0040*/ 	.byte	0x02, 0x4c
        /*0042*/ 	.byte	0x01
	.zero		1


	//----- nvinfo : EIATTR_EXTERNS
	.align		4
        /*0044*/ 	.byte	0x04, 0x0f
        /*0046*/ 	.short	(.L_16 - .L_15)


	//   ....[0]....
	.align		4
.L_15:
        /*0048*/ 	.word	index@(vprintf)


	//----- nvinfo : EIATTR_MERCURY_ISA_VERSION
	.align		4
.L_16:
        /*004c*/ 	.byte	0x03, 0x5f
        /*004e*/ 	.short	0x0101


	//----- nvinfo : EIATTR_VRC_CTA_INIT_COUNT
	.align		4
        /*0050*/ 	.byte	0x02, 0x4a
	.zero		1
	.zero		1


	//----- nvinfo : EIATTR_SYSCALL_OFFSETS
	.align		4
        /*0054*/ 	.byte	0x04, 0x46
        /*0056*/ 	.short	(.L_18 - .L_17)


	//   ....[0]....
.L_17:
        /*0058*/ 	.word	0x00000320


	//----- nvinfo : EIATTR_EXIT_INSTR_OFFSETS
	.align		4
.L_18:
        /*005c*/ 	.byte	0x04, 0x1c
        /*005e*/ 	.short	(.L_20 - .L_19)


	//   ....[0]....
.L_19:
        /*0060*/ 	.word	0x00000330


	//----- nvinfo : EIATTR_CBANK_PARAM_SIZE
	.align		4
.L_20:
        /*0064*/ 	.byte	0x03, 0x19
        /*0066*/ 	.short	0x0014


	//----- nvinfo : EIATTR_PARAM_CBANK
	.align		4
        /*0068*/ 	.byte	0x04, 0x0a
        /*006a*/ 	.short	(.L_22 - .L_21)
	.align		4
.L_21:
        /*006c*/ 	.word	index@(.nv.constant0._Z18deviceSumReductionPiS_i)
        /*0070*/ 	.short	0x0380
        /*0072*/ 	.short	0x0014


	//----- nvinfo : EIATTR_SW_WAR
	.align		4
.L_22:
        /*0074*/ 	.byte	0x04, 0x36
        /*0076*/ 	.short	(.L_24 - .L_23)
.L_23:
        /*0078*/ 	.word	0x00000008
.L_24:


//--------------------- .nv.callgraph             --------------------------
	.section	.nv.callgraph,"",@"SHT_CUDA_CALLGRAPH"
	.align	4
	.sectionentsize	8
	.align		4
        /*0000*/ 	.word	0x00000000
	.align		4
        /*0004*/ 	.word	0xffffffff
	.align		4
        /*0008*/ 	.word	index@(_Z18deviceSumReductionPiS_i)
	.align		4
        /*000c*/ 	.word	index@(vprintf)
	.align		4
        /*0010*/ 	.word	0x00000000
	.align		4
        /*0014*/ 	.word	0xfffffffe
	.align		4
        /*0018*/ 	.word	0x00000000
	.align		4
        /*001c*/ 	.word	0xfffffffd
	.align		4
        /*0020*/ 	.word	0x00000000
	.align		4
        /*0024*/ 	.word	0xfffffffc


//--------------------- .nv.constant4             --------------------------
	.section	.nv.constant4,"a",@progbits
	.align	8
	.align		8
.nv.constant4:
        /*0000*/ 	.dword	vprintf
	.align		8
        /*0008*/ 	.dword	$str


//--------------------- .text._Z18deviceSumReductionPiS_i --------------------------
	.section	.text._Z18deviceSumReductionPiS_i,"ax",@progbits
	.align	128
        .global         _Z18deviceSumReductionPiS_i
        .type           _Z18deviceSumReductionPiS_i,@function
        .size           _Z18deviceSumReductionPiS_i,(.L_x_3 - _Z18deviceSumReductionPiS_i)
        .other          _Z18deviceSumReductionPiS_i,@"STO_CUDA_ENTRY STV_DEFAULT"
_Z18deviceSumReductionPiS_i:
.text._Z18deviceSumReductionPiS_i:
[----:B------:R-:W0:Y:S01]  /*0000*/  LDC R1, c[0x0][0x37c] ;  /* 0x0000df00ff017b82 */ /* 0x000e220000000800 */
[----:B------:R-:W1:Y:S01]  /*0010*/  S2R R2, SR_CTAID.X ;  /* 0x0000000000027919 */ /* 0x000e620000002500 */
[----:B------:R-:W2:Y:S06]  /*0020*/  LDCU UR8, c[0x0][0x2fc] ;  /* 0x00005f80ff0877ac */ /* 0x000eac0008000800 */
[----:B------:R-:W1:Y:S01]  /*0030*/  LDC R10, c[0x0][0x360] ;  /* 0x0000d800ff0a7b82 */ /* 0x000e620000000800 */
[----:B0-----:R-:W-:Y:S01]  /*0040*/  VIADD R1, R1, 0xfffffff0 ;  /* 0xfffffff001017836 */ /* 0x001fe20000000000 */
[----:B------:R-:W0:Y:S01]  /*0050*/  S2R R3, SR_TID.X ;  /* 0x0000000000037919 */ /* 0x000e220000002100 */
[----:B------:R-:W3:Y:S05]  /*0060*/  LDCU.64 UR6, c[0x0][0x358] ;  /* 0x00006b00ff0677ac */ /* 0x000eea0008000a00 */
[----:B------:R-:W4:Y:S01]  /*0070*/  LDC.64 R8, c[0x0][0x380] ;  /* 0x0000e000ff087b82 */ /* 0x000f220000000a00 */
[----:B-1----:R-:W-:-:S04]  /*0080*/  IMAD R0, R2, R10, RZ ;  /* 0x0000000a02007224 */ /* 0x002fc800078e02ff */
[----:B0-----:R-:W-:-:S05]  /*0090*/  IMAD R5, R0, 0x2, R3 ;  /* 0x0000000200057824 */ /* 0x001fca00078e0203 */
[C---:B------:R-:W-:Y:S01]  /*00a0*/  IADD3 R7, PT, PT, R5.reuse, R10, RZ ;  /* 0x0000000a05077210 */ /* 0x040fe20007ffe0ff */
[----:B----4-:R-:W-:-:S04]  /*00b0*/  IMAD.WIDE.U32 R4, R5, 0x4, R8 ;  /* 0x0000000405047825 */ /* 0x010fc800078e0008 */
[----:B------:R-:W-:Y:S02]  /*00c0*/  IMAD.WIDE.U32 R8, R7, 0x4, R8 ;  /* 0x0000000407087825 */ /* 0x000fe400078e0008 */
[----:B---3--:R-:W3:Y:S04]  /*00d0*/  LDG.E R4, desc[UR6][R4.64] ;  /* 0x0000000604047981 */ /* 0x008ee8000c1e1900 */
[----:B------:R-:W4:Y:S01]  /*00e0*/  LDG.E R8, desc[UR6][R8.64] ;  /* 0x0000000608087981 */ /* 0x000f22000c1e1900 */
[----:B------:R-:W0:Y:S01]  /*00f0*/  S2UR UR5, SR_CgaCtaId ;  /* 0x00000000000579c3 */ /* 0x000e220000008800 */
[----:B------:R-:W-:Y:S02]  /*0100*/  UMOV UR4, 0x400 ;  /* 0x0000040000047882 */ /* 0x000fe40000000000 */
[----:B0-----:R-:W-:-:S06]  /*0110*/  ULEA UR4, UR5, UR4, 0x18 ;  /* 0x0000000405047291 */ /* 0x001fcc000f8ec0ff */
[----:B------:R-:W-:-:S05]  /*0120*/  LEA R11, R3, UR4, 0x2 ;  /* 0x00000004030b7c11 */ /* 0x000fca000f8e10ff */
[----:B------:R-:W-:Y:S01]  /*0130*/  IMAD R13, R10, 0x4, R11 ;  /* 0x000000040a0d7824 */ /* 0x000fe200078e020b */
[----:B------:R-:W0:Y:S02]  /*0140*/  LDCU UR4, c[0x0][0x2f8] ;  /* 0x00005f00ff0477ac */ /* 0x000e240008000800 */
[----:B0-----:R-:W-:-:S04]  /*0150*/  IADD3 R6, P0, PT, R1, UR4, RZ ;  /* 0x0000000401067c10 */ /* 0x001fc8000ff1e0ff */
[----:B--2---:R-:W-:Y:S01]  /*0160*/  IADD3.X R7, PT, PT, RZ, UR8, RZ, P0, !PT ;  /* 0x00000008ff077c10 */ /* 0x004fe200087fe4ff */
[----:B---3--:R0:W-:Y:S04]  /*0170*/  STS [R11], R4 ;  /* 0x000000040b007388 */ /* 0x0081e80000000800 */
[----:B----4-:R0:W-:Y:S04]  /*0180*/  STS [R13], R8 ;  /* 0x000000080d007388 */ /* 0x0101e80000000800 */
.L_x_0:
[----:B------:R-:W-:Y:S01]  /*0190*/  BAR.SYNC.DEFER_BLOCKING 0x0 ;  /* 0x0000000000007b1d */ /* 0x000fe20000010000 */
[----:B------:R-:W-:-:S13]  /*01a0*/  ISETP.GE.U32.AND P0, PT, R3, R10, PT ;  /* 0x0000000a0300720c */ /* 0x000fda0003f06070 */
[----:B------:R-:W-:Y:S01]  /*01b0*/  @!P0 IMAD R0, R10, 0x4, R11 ;  /* 0x000000040a008824 */ /* 0x000fe200078e020b */
[----:B------:R-:W-:Y:S05]  /*01c0*/  @!P0 LDS R5, [R11] ;  /* 0x000000000b058984 */ /* 0x000fea0000000800 */
[----:B------:R-:W0:Y:S02]  /*01d0*/  @!P0 LDS R0, [R0] ;  /* 0x0000000000008984 */ /* 0x000e240000000800 */
[----:B0-----:R-:W-:-:S05]  /*01e0*/  @!P0 IADD3 R4, PT, PT, R0, R5, RZ ;  /* 0x0000000500048210 */ /* 0x001fca0007ffe0ff */
[----:B------:R1:W-:Y:S01]  /*01f0*/  @!P0 STS [R11], R4 ;  /* 0x000000040b008388 */ /* 0x0003e20000000800 */
[----:B------:R-:W-:Y:S02]  /*0200*/  ISETP.GT.U32.AND P0, PT, R10, 0x1, PT ;  /* 0x000000010a00780c */ /* 0x000fe40003f04070 */
[----:B------:R-:W-:-:S11]  /*0210*/  SHF.R.U32.HI R10, RZ, 0x1, R10 ;  /* 0x00000001ff0a7819 */ /* 0x000fd6000001160a */
[----:B-1----:R-:W-:Y:S05]  /*0220*/  @P0 BRA `(.L_x_0) ;  /* 0xfffffffc00d80947 */ /* 0x002fea000383ffff */
[----:B------:R-:W0:Y:S01]  /*0230*/  S2UR UR5, SR_CgaCtaId ;  /* 0x00000000000579c3 */ /* 0x000e220000008800 */
[----:B------:R-:W-:Y:S01]  /*0240*/  UMOV UR4, 0x400 ;  /* 0x0000040000047882 */ /* 0x000fe20000000000 */
[----:B------:R-:W-:Y:S01]  /*0250*/  MOV R10, 0x0 ;  /* 0x00000000000a7802 */ /* 0x000fe20000000f00 */
[----:B------:R-:W-:Y:S05]  /*0260*/  STL.64 [R1], R2 ;  /* 0x0000000201007387 */ /* 0x000fea0000100a00 */
[----:B------:R-:W1:Y:S08]  /*0270*/  LDC.64 R8, c[0x0][0x388] ;  /* 0x0000e200ff087b82 */ /* 0x000e700000000a00 */
[----:B------:R-:W2:Y:S01]  /*0280*/  LDC.64 R10, c[0x4][R10] ;  /* 0x010000000a0a7b82 */ /* 0x000ea20000000a00 */
[----:B0-----:R-:W-:Y:S01]  /*0290*/  ULEA UR4, UR5, UR4, 0x18 ;  /* 0x0000000405047291 */ /* 0x001fe2000f8ec0ff */
[----:B-1----:R-:W-:-:S08]  /*02a0*/  IMAD.WIDE.U32 R8, R2, 0x4, R8 ;  /* 0x0000000402087825 */ /* 0x002fd000078e0008 */
[----:B------:R-:W0:Y:S02]  /*02b0*/  LDS R0, [UR4] ;  /* 0x00000004ff007984 */ /* 0x000e240008000800 */
[----:B------:R-:W1:Y:S02]  /*02c0*/  LDCU.64 UR4, c[0x4][0x8] ;  /* 0x01000100ff0477ac */ /* 0x000e640008000a00 */
[----:B-1----:R-:W-:Y:S01]  /*02d0*/  IMAD.U32 R4, RZ, RZ, UR4 ;  /* 0x00000004ff047e24 */ /* 0x002fe2000f8e00ff */
[----:B------:R-:W-:Y:S01]  /*02e0*/  MOV R5, UR5 ;  /* 0x0000000500057c02 */ /* 0x000fe20008000f00 */
[----:B0-----:R0:W-:Y:S04]  /*02f0*/  STG.E desc[UR6][R8.64], R0 ;  /* 0x0000000008007986 */ /* 0x0011e8000c101906 */
[----:B--2---:R0:W-:Y:S02]  /*0300*/  STL [R1+0x8], R0 ;  /* 0x0000080001007387 */ /* 0x0041e40000100800 */
[----:B------:R-:W-:-:S07]  /*0310*/  LEPC R20, `(.L_x_1) ;  /* 0x000000001014794e */ /* 0x000fce0000000000 */
[----:B0-----:R-:W-:Y:S05]  /*0320*/  CALL.ABS.NOINC R10 ;  /* 0x000000000a007343 */ /* 0x001fea0003c00000 */
.L_x_1:
[----:B------:R-:W-:Y:S05]  /*0330*/  EXIT ;  /* 0x000000000000794d */ /* 0x000fea0003800000 */
.L_x_2:
[----:B------:R-:W-:-:S00]  /*0340*/  BRA `(.L_x_2) ;  /* 0xfffffffc00fc7947 */ /* 0x000fc0000383ffff */
[----:B------:R-:W-:-:S00]  /*0350*/  NOP ;  /* 0x0000000000007918 */ /* 0x000fc00000000000 */
        /* <DEDUP_REMOVED lines=10> */
.L_x_3:


//--------------------- .nv.global.init           --------------------------
	.section	.nv.global.init,"aw",@progbits
.nv.global.init:
	.type		$str,@object
	.size		$str,(.L_0 - $str)
$str:
        /*0000*/ 	.byte	0x28, 0x25, 0x64, 0x2c, 0x20, 0x25, 0x64, 0x29, 0x09, 0x25, 0x64, 0x0a, 0x00
.L_0:


//--------------------- .nv.shared._Z18deviceSumReductionPiS_i --------------------------
	.section	.nv.shared._Z18deviceSumReductionPiS_i,"aw",@nobits
	.sectionflags	@""
	.align	4
.nv.shared._Z18deviceSumReductionPiS_i:
	.zero		1056


//--------------------- .nv.shared.reserved.0     --------------------------
	.section	.nv.shared.reserved.0,"aw",@nobits
	.weak		__nv_reservedSMEM_offset_0_alias
	.size		__nv_reservedSMEM_offset_0_alias, 0, 64
	.other		__nv_reservedSMEM_offset_0_alias,@"STO_CUDA_RESERVED_SHARED STV_DEFAULT"
__nv_reservedSMEM_offset_0_alias:
	.zero		0
	.zero		64


//--------------------- .nv.constant0._Z18deviceSumReductionPiS_i --------------------------
	.section	.nv.constant0._Z18deviceSumReductionPiS_i,"a",@progbits
	.sectionflags	@""
	.align	4
.nv.constant0._Z18deviceSumReductionPiS_i:
	.zero		916


//--------------------- SYMBOLS --------------------------

	.type		.nv.reservedSmem.offset0,@object
	.size		.nv.reservedSmem.offset0,0x4
	.type		.nv.reservedSmem.cap,@object
	.size		.nv.reservedSmem.cap,0x4
	.type		vprintf,@function
